//
// Generated by NVIDIA NVVM Compiler
//
// Compiler Build ID: CL-36424714
// Cuda compilation tools, release 13.0, V13.0.88
// Based on NVVM 20.0.0
//

.version 9.0
.target sm_100
.address_size 64

	// .globl	_Z11matrix_multPiS_S_
// _ZZ11matrix_multPiS_S_E7local_a has been demoted
// _ZZ11matrix_multPiS_S_E7local_b has been demoted

.visible .entry _Z11matrix_multPiS_S_(
	.param .u64 .ptr .align 1 _Z11matrix_multPiS_S__param_0,
	.param .u64 .ptr .align 1 _Z11matrix_multPiS_S__param_1,
	.param .u64 .ptr .align 1 _Z11matrix_multPiS_S__param_2
)
{
	.reg .pred 	%p<2>;
	.reg .b32 	%r<130>;
	.reg .b64 	%rd<17>;
	// demoted variable
	.shared .align 4 .b8 _ZZ11matrix_multPiS_S_E7local_a[4096];
	// demoted variable
	.shared .align 4 .b8 _ZZ11matrix_multPiS_S_E7local_b[4096];
	ld.param.u64 	%rd7, [_Z11matrix_multPiS_S__param_0];
	ld.param.u64 	%rd8, [_Z11matrix_multPiS_S__param_1];
	ld.param.u64 	%rd6, [_Z11matrix_multPiS_S__param_2];
	cvta.to.global.u64 	%rd9, %rd8;
	cvta.to.global.u64 	%rd1, %rd7;
	mov.u32 	%r15, %tid.x;
	mov.u32 	%r16, %tid.y;
	mov.u32 	%r17, %ctaid.x;
	mov.u32 	%r18, %ntid.x;
	mad.lo.s32 	%r19, %r17, %r18, %r15;
	mov.u32 	%r20, %ctaid.y;
	mov.u32 	%r1, %ntid.y;
	mul.lo.s32 	%r2, %r20, %r1;
	shl.b32 	%r21, %r19, 10;
	or.b32  	%r3, %r16, %r21;
	shl.b32 	%r22, %r15, 7;
	mov.u32 	%r23, _ZZ11matrix_multPiS_S_E7local_a;
	add.s32 	%r4, %r23, %r22;
	shl.b32 	%r24, %r16, 2;
	add.s32 	%r5, %r4, %r24;
	mov.u32 	%r25, _ZZ11matrix_multPiS_S_E7local_b;
	add.s32 	%r7, %r25, %r24;
	add.s32 	%r6, %r7, %r22;
	add.s32 	%r26, %r16, %r2;
	shl.b32 	%r27, %r15, 10;
	add.s32 	%r28, %r26, %r27;
	mul.wide.u32 	%rd10, %r28, 4;
	add.s64 	%rd16, %rd9, %rd10;
	mul.wide.u32 	%rd3, %r18, 4096;
	mov.b32 	%r128, 0;
	mov.u32 	%r127, %r3;
	mov.u32 	%r129, %r128;
$L__BB0_1:
	mul.wide.u32 	%rd11, %r127, 4;
	add.s64 	%rd12, %rd1, %rd11;
	ld.global.u32 	%r29, [%rd12];
	st.shared.u32 	[%r5], %r29;
	ld.global.u32 	%r30, [%rd16];
	st.shared.u32 	[%r6], %r30;
	bar.sync 	0;
	ld.shared.u32 	%r31, [%r4];
	ld.shared.u32 	%r32, [%r7];
	mad.lo.s32 	%r33, %r32, %r31, %r129;
	ld.shared.u32 	%r34, [%r4+4];
	ld.shared.u32 	%r35, [%r7+128];
	mad.lo.s32 	%r36, %r35, %r34, %r33;
	ld.shared.u32 	%r37, [%r4+8];
	ld.shared.u32 	%r38, [%r7+256];
	mad.lo.s32 	%r39, %r38, %r37, %r36;
	ld.shared.u32 	%r40, [%r4+12];
	ld.shared.u32 	%r41, [%r7+384];
	mad.lo.s32 	%r42, %r41, %r40, %r39;
	ld.shared.u32 	%r43, [%r4+16];
	ld.shared.u32 	%r44, [%r7+512];
	mad.lo.s32 	%r45, %r44, %r43, %r42;
	ld.shared.u32 	%r46, [%r4+20];
	ld.shared.u32 	%r47, [%r7+640];
	mad.lo.s32 	%r48, %r47, %r46, %r45;
	ld.shared.u32 	%r49, [%r4+24];
	ld.shared.u32 	%r50, [%r7+768];
	mad.lo.s32 	%r51, %r50, %r49, %r48;
	ld.shared.u32 	%r52, [%r4+28];
	ld.shared.u32 	%r53, [%r7+896];
	mad.lo.s32 	%r54, %r53, %r52, %r51;
	ld.shared.u32 	%r55, [%r4+32];
	ld.shared.u32 	%r56, [%r7+1024];
	mad.lo.s32 	%r57, %r56, %r55, %r54;
	ld.shared.u32 	%r58, [%r4+36];
	ld.shared.u32 	%r59, [%r7+1152];
	mad.lo.s32 	%r60, %r59, %r58, %r57;
	ld.shared.u32 	%r61, [%r4+40];
	ld.shared.u32 	%r62, [%r7+1280];
	mad.lo.s32 	%r63, %r62, %r61, %r60;
	ld.shared.u32 	%r64, [%r4+44];
	ld.shared.u32 	%r65, [%r7+1408];
	mad.lo.s32 	%r66, %r65, %r64, %r63;
	ld.shared.u32 	%r67, [%r4+48];
	ld.shared.u32 	%r68, [%r7+1536];
	mad.lo.s32 	%r69, %r68, %r67, %r66;
	ld.shared.u32 	%r70, [%r4+52];
	ld.shared.u32 	%r71, [%r7+1664];
	mad.lo.s32 	%r72, %r71, %r70, %r69;
	ld.shared.u32 	%r73, [%r4+56];
	ld.shared.u32 	%r74, [%r7+1792];
	mad.lo.s32 	%r75, %r74, %r73, %r72;
	ld.shared.u32 	%r76, [%r4+60];
	ld.shared.u32 	%r77, [%r7+1920];
	mad.lo.s32 	%r78, %r77, %r76, %r75;
	ld.shared.u32 	%r79, [%r4+64];
	ld.shared.u32 	%r80, [%r7+2048];
	mad.lo.s32 	%r81, %r80, %r79, %r78;
	ld.shared.u32 	%r82, [%r4+68];
	ld.shared.u32 	%r83, [%r7+2176];
	mad.lo.s32 	%r84, %r83, %r82, %r81;
	ld.shared.u32 	%r85, [%r4+72];
	ld.shared.u32 	%r86, [%r7+2304];
	mad.lo.s32 	%r87, %r86, %r85, %r84;
	ld.shared.u32 	%r88, [%r4+76];
	ld.shared.u32 	%r89, [%r7+2432];
	mad.lo.s32 	%r90, %r89, %r88, %r87;
	ld.shared.u32 	%r91, [%r4+80];
	ld.shared.u32 	%r92, [%r7+2560];
	mad.lo.s32 	%r93, %r92, %r91, %r90;
	ld.shared.u32 	%r94, [%r4+84];
	ld.shared.u32 	%r95, [%r7+2688];
	mad.lo.s32 	%r96, %r95, %r94, %r93;
	ld.shared.u32 	%r97, [%r4+88];
	ld.shared.u32 	%r98, [%r7+2816];
	mad.lo.s32 	%r99, %r98, %r97, %r96;
	ld.shared.u32 	%r100, [%r4+92];
	ld.shared.u32 	%r101, [%r7+2944];
	mad.lo.s32 	%r102, %r101, %r100, %r99;
	ld.shared.u32 	%r103, [%r4+96];
	ld.shared.u32 	%r104, [%r7+3072];
	mad.lo.s32 	%r105, %r104, %r103, %r102;
	ld.shared.u32 	%r106, [%r4+100];
	ld.shared.u32 	%r107, [%r7+3200];
	mad.lo.s32 	%r108, %r107, %r106, %r105;
	ld.shared.u32 	%r109, [%r4+104];
	ld.shared.u32 	%r110, [%r7+3328];
	mad.lo.s32 	%r111, %r110, %r109, %r108;
	ld.shared.u32 	%r112, [%r4+108];
	ld.shared.u32 	%r113, [%r7+3456];
	mad.lo.s32 	%r114, %r113, %r112, %r111;
	ld.shared.u32 	%r115, [%r4+112];
	ld.shared.u32 	%r116, [%r7+3584];
	mad.lo.s32 	%r117, %r116, %r115, %r114;
	ld.shared.u32 	%r118, [%r4+116];
	ld.shared.u32 	%r119, [%r7+3712];
	mad.lo.s32 	%r120, %r119, %r118, %r117;
	ld.shared.u32 	%r121, [%r4+120];
	ld.shared.u32 	%r122, [%r7+3840];
	mad.lo.s32 	%r123, %r122, %r121, %r120;
	ld.shared.u32 	%r124, [%r4+124];
	ld.shared.u32 	%r125, [%r7+3968];
	mad.lo.s32 	%r129, %r125, %r124, %r123;
	bar.sync 	0;
	add.s32 	%r128, %r128, 1;
	add.s64 	%rd16, %rd16, %rd3;
	add.s32 	%r127, %r127, %r1;
	setp.ne.s32 	%p1, %r128, 32;
	@%p1 bra 	$L__BB0_1;
	cvta.to.global.u64 	%rd13, %rd6;
	add.s32 	%r126, %r3, %r2;
	mul.wide.s32 	%rd14, %r126, 4;
	add.s64 	%rd15, %rd13, %rd14;
	st.global.u32 	[%rd15], %r129;
	ret;

}


// ===== COMPILED SASS (sm_100) =====

	.target	sm_100

	.elftype	@"ET_EXEC"


//--------------------- .note.nv.tkinfo           --------------------------
	.section	.note.nv.tkinfo,"",@"SHT_NOTE"
	.sectionflags	@"SHF_NOTE_NV_TKINFO"
	.tkinfo
        /*0018*/ 	.word	0x00000002
        /*0030*/ 	.string	""
        /*0030*/ 	.string	"ptxas"
        /*0030*/ 	.string	"Cuda compilation tools, release 13.0, V13.0.88"
        /*0030*/ 	.string	"Build cuda_13.0.r13.0/compiler.36424714_0"
        /*0030*/ 	.string	"-arch sm_100 -m 64 "



//--------------------- .note.nv.cuinfo           --------------------------
	.section	.note.nv.cuinfo,"",@"SHT_NOTE"
	.sectionflags	@"SHF_NOTE_NV_CUINFO"
        /*0018*/ 	.short	0x0002
        /*001a*/ 	.short	0x0064
        /*001c*/ 	.short	0x0082
	.zero		2


//--------------------- .nv.info                  --------------------------
	.section	.nv.info,"",@"SHT_CUDA_INFO"
	.align	4


	//----- nvinfo : EIATTR_REGCOUNT
	.align		4
        /*0000*/ 	.byte	0x04, 0x2f
        /*0002*/ 	.short	(.L_1 - .L_0)
	.align		4
.L_0:
        /*0004*/ 	.word	index@(_Z11matrix_multPiS_S_)
        /*0008*/ 	.word	0x0000001f


	//----- nvinfo : EIATTR_FRAME_SIZE
	.align		4
.L_1:
        /*000c*/ 	.byte	0x04, 0x11
        /*000e*/ 	.short	(.L_3 - .L_2)
	.align		4
.L_2:
        /*0010*/ 	.word	index@(_Z11matrix_multPiS_S_)
        /*0014*/ 	.word	0x00000000


	//----- nvinfo : EIATTR_MIN_STACK_SIZE
	.align		4
.L_3:
        /*0018*/ 	.byte	0x04, 0x12
        /*001a*/ 	.short	(.L_5 - .L_4)
	.align		4
.L_4:
        /*001c*/ 	.word	index@(_Z11matrix_multPiS_S_)
        /*0020*/ 	.word	0x00000000
.L_5:


//--------------------- .nv.compat                --------------------------
	.section	.nv.compat,"",@"SHT_CUDA_COMPAT_INFO"
	.align	4
        /*0000*/ 	.byte	0x02, 0x09, 0x00, 0x00, 0x02, 0x02, 0x01, 0x00, 0x02, 0x05, 0x05, 0x00, 0x03, 0x07, 0x01, 0x01
        /*0010*/ 	.byte	0x02, 0x03, 0x00, 0x00, 0x02, 0x06, 0x01, 0x00, 0x04, 0x0b, 0x08, 0x00, 0x09, 0x00, 0x00, 0x00
        /*0020*/ 	.byte	0x00, 0x00, 0x00, 0x00


//--------------------- .nv.info._Z11matrix_multPiS_S_ --------------------------
	.section	.nv.info._Z11matrix_multPiS_S_,"",@"SHT_CUDA_INFO"
	.sectionflags	@""
	.align	4


	//----- nvinfo : EIATTR_CUDA_API_VERSION
	.align		4
        /*0000*/ 	.byte	0x04, 0x37
        /*0002*/ 	.short	(.L_7 - .L_6)
.L_6:
        /*0004*/ 	.word	0x00000082


	//----- nvinfo : EIATTR_KPARAM_INFO
	.align		4
.L_7:
        /*0008*/ 	.byte	0x04, 0x17
        /*000a*/ 	.short	(.L_9 - .L_8)
.L_8:
        /*000c*/ 	.word	0x00000000
        /*0010*/ 	.short	0x0002
        /*0012*/ 	.short	0x0010
        /*0014*/ 	.byte	0x00, 0xf5, 0x21, 0x00


	//----- nvinfo : EIATTR_KPARAM_INFO
	.align		4
.L_9:
        /*0018*/ 	.byte	0x04, 0x17
        /*001a*/ 	.short	(.L_11 - .L_10)
.L_10:
        /*001c*/ 	.word	0x00000000
        /*0020*/ 	.short	0x0001
        /*0022*/ 	.short	0x0008
        /*0024*/ 	.byte	0x00, 0xf5, 0x21, 0x00


	//----- nvinfo : EIATTR_KPARAM_INFO
	.align		4
.L_11:
        /*0028*/ 	.byte	0x04, 0x17
        /*002a*/ 	.short	(.L_13 - .L_12)
.L_12:
        /*002c*/ 	.word	0x00000000
        /*0030*/ 	.short	0x0000
        /*0032*/ 	.short	0x0000
        /*0034*/ 	.byte	0x00, 0xf5, 0x21, 0x00


	//----- nvinfo : EIATTR_SPARSE_MMA_MASK
	.align		4
.L_13:
        /*0038*/ 	.byte	0x03, 0x50
        /*003a*/ 	.short	0x0000


	//----- nvinfo : EIATTR_MAXREG_COUNT
	.align		4
        /*003c*/ 	.byte	0x03, 0x1b
        /*003e*/ 	.short	0x00ff


	//----- nvinfo : EIATTR_NUM_BARRIERS
	.align		4
        /*0040*/ 	.byte	0x02, 0x4c
        /*0042*/ 	.byte	0x01
	.zero		1


	//----- nvinfo : EIATTR_MERCURY_ISA_VERSION
	.align		4
        /*0044*/ 	.byte	0x03, 0x5f
        /*0046*/ 	.short	0x0101


	//----- nvinfo : EIATTR_VRC_CTA_INIT_COUNT
	.align		4
        /*0048*/ 	.byte	0x02, 0x4a
	.zero		1
	.zero		1


	//----- nvinfo : EIATTR_EXIT_INSTR_OFFSETS
	.align		4
        /*004c*/ 	.byte	0x04, 0x1c
        /*004e*/ 	.short	(.L_15 - .L_14)


	//   ....[0]....
.L_14:
        /*0050*/ 	.word	0x00000750


	//----- nvinfo : EIATTR_CBANK_PARAM_SIZE
	.align		4
.L_15:
        /*0054*/ 	.byte	0x03, 0x19
        /*0056*/ 	.short	0x0018


	//----- nvinfo : EIATTR_PARAM_CBANK
	.align		4
        /*0058*/ 	.byte	0x04, 0x0a
        /*005a*/ 	.short	(.L_17 - .L_16)
	.align		4
.L_16:
        /*005c*/ 	.word	index@(.nv.constant0._Z11matrix_multPiS_S_)
        /*0060*/ 	.short	0x0380
        /*0062*/ 	.short	0x0018


	//----- nvinfo : EIATTR_SW_WAR
	.align		4
.L_17:
        /*0064*/ 	.byte	0x04, 0x36
        /*0066*/ 	.short	(.L_19 - .L_18)
.L_18:
        /*0068*/ 	.word	0x00000008
.L_19:


//--------------------- .nv.callgraph             --------------------------
	.section	.nv.callgraph,"",@"SHT_CUDA_CALLGRAPH"
	.align	4
	.sectionentsize	8
	.align		4
        /*0000*/ 	.word	0x00000000
	.align		4
        /*0004*/ 	.word	0xffffffff
	.align		4
        /*0008*/ 	.word	0x00000000
	.align		4
        /*000c*/ 	.word	0xfffffffe
	.align		4
        /*0010*/ 	.word	0x00000000
	.align		4
        /*0014*/ 	.word	0xfffffffd
	.align		4
        /*0018*/ 	.word	0x00000000
	.align		4
        /*001c*/ 	.word	0xfffffffc


//--------------------- .text._Z11matrix_multPiS_S_ --------------------------
	.section	.text._Z11matrix_multPiS_S_,"ax",@progbits
	.align	128
        .global         _Z11matrix_multPiS_S_
        .type           _Z11matrix_multPiS_S_,@function
        .size           _Z11matrix_multPiS_S_,(.L_x_2 - _Z11matrix_multPiS_S_)
        .other          _Z11matrix_multPiS_S_,@"STO_CUDA_ENTRY STV_DEFAULT"
_Z11matrix_multPiS_S_:
.text._Z11matrix_multPiS_S_:
[----:B------:R-:W-:Y:S01]  /*0000*/  LDC R1, c[0x0][0x37c] ;  /* 0x0000df00ff017b82 */ /* 0x000fe20000000800 */
[----:B------:R-:W0:Y:S07]  /*0010*/  S2R R9, SR_TID.X ;  /* 0x0000000000097919 */ /* 0x000e2e0000002100 */
[----:B------:R-:W1:Y:S01]  /*0020*/  S2UR UR5, SR_CTAID.Y ;  /* 0x00000000000579c3 */ /* 0x000e620000002600 */
[----:B------:R-:W-:Y:S01]  /*0030*/  UMOV UR4, 0x400 ;  /* 0x0000040000047882 */ /* 0x000fe20000000000 */
[----:B------:R-:W-:Y:S01]  /*0040*/  HFMA2 R23, -RZ, RZ, 0, 0 ;  /* 0x00000000ff177431 */ /* 0x000fe200000001ff */
[----:B------:R-:W2:Y:S01]  /*0050*/  S2R R5, SR_TID.Y ;  /* 0x0000000000057919 */ /* 0x000ea20000002200 */
[----:B------:R-:W-:Y:S01]  /*0060*/  UIADD3 UR6, UPT, UPT, UR4, 0x1000, URZ ;  /* 0x0000100004067890 */ /* 0x000fe2000fffe0ff */
[----:B------:R-:W3:Y:S03]  /*0070*/  LDCU.64 UR8, c[0x0][0x358] ;  /* 0x00006b00ff0877ac */ /* 0x000ee60008000a00 */
[----:B------:R-:W4:Y:S01]  /*0080*/  LDC R0, c[0x0][0x360] ;  /* 0x0000d800ff007b82 */ /* 0x000f220000000800 */
[----:B------:R-:W1:Y:S07]  /*0090*/  LDCU UR11, c[0x0][0x364] ;  /* 0x00006c80ff0b77ac */ /* 0x000e6e0008000800 */
[----:B------:R-:W4:Y:S08]  /*00a0*/  S2UR UR10, SR_CTAID.X ;  /* 0x00000000000a79c3 */ /* 0x000f300000002500 */
[----:B------:R-:W5:Y:S01]  /*00b0*/  S2UR UR7, SR_CgaCtaId ;  /* 0x00000000000779c3 */ /* 0x000f620000008800 */
[----:B-1----:R-:W-:-:S07]  /*00c0*/  UIMAD UR5, UR5, UR11, URZ ;  /* 0x0000000b050572a4 */ /* 0x002fce000f8e02ff */
[----:B------:R-:W1:Y:S01]  /*00d0*/  LDC.64 R18, c[0x0][0x388] ;  /* 0x0000e200ff127b82 */ /* 0x000e620000000a00 */
[----:B--2---:R-:W-:-:S04]  /*00e0*/  IADD3 R3, PT, PT, R5, UR5, RZ ;  /* 0x0000000505037c10 */ /* 0x004fc8000fffe0ff */
[----:B0-----:R-:W-:-:S03]  /*00f0*/  LEA R3, R9, R3, 0xa ;  /* 0x0000000309037211 */ /* 0x001fc600078e50ff */
[----:B------:R-:W0:Y:S01]  /*0100*/  LDC.64 R16, c[0x0][0x380] ;  /* 0x0000e000ff107b82 */ /* 0x000e220000000a00 */
[----:B----4-:R-:W-:-:S05]  /*0110*/  IMAD R2, R0, UR10, R9 ;  /* 0x0000000a00027c24 */ /* 0x010fca000f8e0209 */
[----:B------:R-:W-:Y:S01]  /*0120*/  SHF.L.U32 R7, R2, 0xa, RZ ;  /* 0x0000000a02077819 */ /* 0x000fe200000006ff */
[----:B-----5:R-:W-:Y:S02]  /*0130*/  ULEA UR4, UR7, UR4, 0x18 ;  /* 0x0000000407047291 */ /* 0x020fe4000f8ec0ff */
[----:B------:R-:W-:Y:S01]  /*0140*/  ULEA UR6, UR7, UR6, 0x18 ;  /* 0x0000000607067291 */ /* 0x000fe2000f8ec0ff */
[----:B------:R-:W-:-:S03]  /*0150*/  LOP3.LUT R7, R5, R7, RZ, 0xfc, !PT ;  /* 0x0000000705077212 */ /* 0x000fc600078efcff */
[----:B------:R-:W-:Y:S01]  /*0160*/  LEA R6, R9, UR4, 0x7 ;  /* 0x0000000409067c11 */ /* 0x000fe2000f8e38ff */
[----:B------:R-:W-:Y:S01]  /*0170*/  UMOV UR4, URZ ;  /* 0x000000ff00047c82 */ /* 0x000fe20008000000 */
[----:B------:R-:W-:Y:S01]  /*0180*/  LEA R2, R5, UR6, 0x2 ;  /* 0x0000000605027c11 */ /* 0x000fe2000f8e10ff */
[----:B-1----:R-:W-:Y:S01]  /*0190*/  IMAD.WIDE.U32 R18, R3, 0x4, R18 ;  /* 0x0000000403127825 */ /* 0x002fe200078e0012 */
[----:B------:R-:W-:Y:S02]  /*01a0*/  LEA R5, R5, R6, 0x2 ;  /* 0x0000000605057211 */ /* 0x000fe400078e10ff */
[----:B------:R-:W-:Y:S02]  /*01b0*/  LEA R4, R9, R2, 0x7 ;  /* 0x0000000209047211 */ /* 0x000fe400078e38ff */
[----:B---3--:R-:W-:-:S07]  /*01c0*/  MOV R3, R7 ;  /* 0x0000000700037202 */ /* 0x008fce0000000f00 */
.L_x_0:
[----:B0-----:R-:W-:Y:S01]  /*01d0*/  IMAD.WIDE.U32 R8, R3, 0x4, R16 ;  /* 0x0000000403087825 */ /* 0x001fe200078e0010 */
[----:B------:R0:W2:Y:S04]  /*01e0*/  LDG.E R25, desc[UR8][R18.64] ;  /* 0x0000000812197981 */ /* 0x0000a8000c1e1900 */
[----:B------:R-:W3:Y:S01]  /*01f0*/  LDG.E R24, desc[UR8][R8.64] ;  /* 0x0000000808187981 */ /* 0x000ee2000c1e1900 */
[----:B------:R-:W-:-:S04]  /*0200*/  UIADD3 UR4, UPT, UPT, UR4, 0x1, URZ ;  /* 0x0000000104047890 */ /* 0x000fc8000fffe0ff */
[----:B------:R-:W-:Y:S01]  /*0210*/  UISETP.NE.AND UP0, UPT, UR4, 0x20, UPT ;  /* 0x000000200400788c */ /* 0x000fe2000bf05270 */
[----:B------:R-:W-:Y:S01]  /*0220*/  IADD3 R3, PT, PT, R3, UR11, RZ ;  /* 0x0000000b03037c10 */ /* 0x000fe2000fffe0ff */
[----:B0-----:R-:W-:Y:S01]  /*0230*/  IMAD.WIDE.U32 R18, R0, 0x1000, R18 ;  /* 0x0000100000127825 */ /* 0x001fe200078e0012 */
[----:B---3--:R-:W-:Y:S04]  /*0240*/  STS [R5], R24 ;  /* 0x0000001805007388 */ /* 0x008fe80000000800 */
[----:B--2---:R-:W-:Y:S01]  /*0250*/  STS [R4], R25 ;  /* 0x0000001904007388 */ /* 0x004fe20000000800 */
[----:B------:R-:W-:Y:S06]  /*0260*/  BAR.SYNC.DEFER_BLOCKING 0x0 ;  /* 0x0000000000007b1d */ /* 0x000fec0000010000 */
[----:B------:R-:W-:Y:S04]  /*0270*/  LDS R26, [R2] ;  /* 0x00000000021a7984 */ /* 0x000fe80000000800 */
[----:B------:R-:W0:Y:S04]  /*0280*/  LDS.128 R12, [R6] ;  /* 0x00000000060c7984 */ /* 0x000e280000000c00 */
[----:B------:R-:W1:Y:S04]  /*0290*/  LDS R28, [R2+0x80] ;  /* 0x00008000021c7984 */ /* 0x000e680000000800 */
[----:B------:R-:W2:Y:S04]  /*02a0*/  LDS R27, [R2+0x100] ;  /* 0x00010000021b7984 */ /* 0x000ea80000000800 */
[----:B------:R-:W3:Y:S04]  /*02b0*/  LDS R20, [R2+0x180] ;  /* 0x0001800002147984 */ /* 0x000ee80000000800 */
[----:B------:R-:W-:Y:S04]  /*02c0*/  LDS R21, [R2+0x200] ;  /* 0x0002000002157984 */ /* 0x000fe80000000800 */
[----:B------:R-:W4:Y:S04]  /*02d0*/  LDS.128 R8, [R6+0x10] ;  /* 0x0000100006087984 */ /* 0x000f280000000c00 */
[----:B------:R-:W5:Y:S04]  /*02e0*/  LDS R22, [R2+0x280] ;  /* 0x0002800002167984 */ /* 0x000f680000000800 */
[----:B------:R-:W5:Y:S04]  /*02f0*/  LDS R25, [R2+0x300] ;  /* 0x0003000002197984 */ /* 0x000f680000000800 */
[----:B------:R-:W5:Y:S01]  /*0300*/  LDS R24, [R2+0x380] ;  /* 0x0003800002187984 */ /* 0x000f620000000800 */
[----:B0-----:R-:W-:-:S03]  /*0310*/  IMAD R12, R12, R26, R23 ;  /* 0x0000001a0c0c7224 */ /* 0x001fc600078e0217 */
[----:B------:R-:W-:Y:S01]  /*0320*/  LDS R23, [R2+0x400] ;  /* 0x0004000002177984 */ /* 0x000fe20000000800 */
[----:B-1----:R-:W-:-:S04]  /*0330*/  IMAD R12, R28, R13, R12 ;  /* 0x0000000d1c0c7224 */ /* 0x002fc800078e020c */
[----:B--2---:R-:W-:-:S04]  /*0340*/  IMAD R12, R27, R14, R12 ;  /* 0x0000000e1b0c7224 */ /* 0x004fc800078e020c */
[----:B---3--:R-:W-:Y:S02]  /*0350*/  IMAD R26, R20, R15, R12 ;  /* 0x0000000f141a7224 */ /* 0x008fe400078e020c */
[----:B------:R-:W0:Y:S04]  /*0360*/  LDS.128 R12, [R6+0x20] ;  /* 0x00002000060c7984 */ /* 0x000e280000000c00 */
[----:B------:R-:W1:Y:S01]  /*0370*/  LDS R20, [R2+0x480] ;  /* 0x0004800002147984 */ /* 0x000e620000000800 */
[----:B----4-:R-:W-:-:S03]  /*0380*/  IMAD R8, R8, R21, R26 ;  /* 0x0000001508087224 */ /* 0x010fc600078e021a */
[----:B------:R-:W2:Y:S01]  /*0390*/  LDS R21, [R2+0x500] ;  /* 0x0005000002157984 */ /* 0x000ea20000000800 */
[----:B-----5:R-:W-:-:S03]  /*03a0*/  IMAD R8, R22, R9, R8 ;  /* 0x0000000916087224 */ /* 0x020fc600078e0208 */
[----:B------:R-:W3:Y:S01]  /*03b0*/  LDS R26, [R2+0x580] ;  /* 0x00058000021a7984 */ /* 0x000ee20000000800 */
[----:B------:R-:W-:-:S03]  /*03c0*/  IMAD R8, R25, R10, R8 ;  /* 0x0000000a19087224 */ /* 0x000fc600078e0208 */
[----:B------:R-:W-:Y:S01]  /*03d0*/  LDS R25, [R2+0x600] ;  /* 0x0006000002197984 */ /* 0x000fe20000000800 */
[----:B------:R-:W-:-:S03]  /*03e0*/  IMAD R24, R24, R11, R8 ;  /* 0x0000000b18187224 */ /* 0x000fc600078e0208 */
[----:B------:R-:W4:Y:S04]  /*03f0*/  LDS.128 R8, [R6+0x30] ;  /* 0x0000300006087984 */ /* 0x000f280000000c00 */
[----:B------:R-:W5:Y:S01]  /*0400*/  LDS R22, [R2+0x680] ;  /* 0x0006800002167984 */ /* 0x000f620000000800 */
[----:B0-----:R-:W-:-:S03]  /*0410*/  IMAD R12, R12, R23, R24 ;  /* 0x000000170c0c7224 */ /* 0x001fc600078e0218 */
[----:B------:R-:W0:Y:S01]  /*0420*/  LDS R23, [R2+0x700] ;  /* 0x0007000002177984 */ /* 0x000e220000000800 */
[----:B-1----:R-:W-:-:S03]  /*0430*/  IMAD R12, R20, R13, R12 ;  /* 0x0000000d140c7224 */ /* 0x002fc600078e020c */
[----:B------:R-:W1:Y:S01]  /*0440*/  LDS R24, [R2+0x780] ;  /* 0x0007800002187984 */ /* 0x000e620000000800 */
[----:B--2---:R-:W-:-:S03]  /*0450*/  IMAD R12, R21, R14, R12 ;  /* 0x0000000e150c7224 */ /* 0x004fc600078e020c */
[----:B------:R-:W-:Y:S01]  /*0460*/  LDS R21, [R2+0x800] ;  /* 0x0008000002157984 */ /* 0x000fe20000000800 */
[----:B---3--:R-:W-:-:S03]  /*0470*/  IMAD R26, R26, R15, R12 ;  /* 0x0000000f1a1a7224 */ /* 0x008fc600078e020c */
[----:B------:R-:W2:Y:S04]  /*0480*/  LDS.128 R12, [R6+0x40] ;  /* 0x00004000060c7984 */ /* 0x000ea80000000c00 */
[----:B------:R-:W3:Y:S01]  /*0490*/  LDS R20, [R2+0x880] ;  /* 0x0008800002147984 */ /* 0x000ee20000000800 */
[----:B----4-:R-:W-:-:S03]  /*04a0*/  IMAD R8, R8, R25, R26 ;  /* 0x0000001908087224 */ /* 0x010fc600078e021a */
[----:B------:R-:W4:Y:S04]  /*04b0*/  LDS R25, [R2+0x900] ;  /* 0x0009000002197984 */ /* 0x000f280000000800 */
[----:B------:R-:W4:Y:S01]  /*04c0*/  LDS R26, [R2+0x980] ;  /* 0x00098000021a7984 */ /* 0x000f220000000800 */
[----:B-----5:R-:W-:-:S03]  /*04d0*/  IMAD R8, R22, R9, R8 ;  /* 0x0000000916087224 */ /* 0x020fc600078e0208 */
[----:B------:R-:W-:Y:S01]  /*04e0*/  LDS R22, [R2+0xa80] ;  /* 0x000a800002167984 */ /* 0x000fe20000000800 */
[----:B0-----:R-:W-:-:S03]  /*04f0*/  IMAD R8, R23, R10, R8 ;  /* 0x0000000a17087224 */ /* 0x001fc600078e0208 */
[----:B------:R-:W-:Y:S01]  /*0500*/  LDS R23, [R2+0xa00] ;  /* 0x000a000002177984 */ /* 0x000fe20000000800 */
[----:B-1----:R-:W-:-:S03]  /*0510*/  IMAD R24, R24, R11, R8 ;  /* 0x0000000b18187224 */ /* 0x002fc600078e0208 */
[----:B------:R-:W0:Y:S01]  /*0520*/  LDS.128 R8, [R6+0x50] ;  /* 0x0000500006087984 */ /* 0x000e220000000c00 */
[----:B--2---:R-:W-:-:S03]  /*0530*/  IMAD R12, R12, R21, R24 ;  /* 0x000000150c0c7224 */ /* 0x004fc600078e0218 */
[----:B------:R-:W1:Y:S01]  /*0540*/  LDS R21, [R2+0xb00] ;  /* 0x000b000002157984 */ /* 0x000e620000000800 */
[----:B---3--:R-:W-:-:S03]  /*0550*/  IMAD R12, R20, R13, R12 ;  /* 0x0000000d140c7224 */ /* 0x008fc600078e020c */
[----:B------:R-:W2:Y:S01]  /*0560*/  LDS R20, [R2+0xb80] ;  /* 0x000b800002147984 */ /* 0x000ea20000000800 */
[----:B----4-:R-:W-:-:S03]  /*0570*/  IMAD R12, R25, R14, R12 ;  /* 0x0000000e190c7224 */ /* 0x010fc600078e020c */
[----:B------:R-:W-:Y:S01]  /*0580*/  LDS R25, [R2+0xc00] ;  /* 0x000c000002197984 */ /* 0x000fe20000000800 */
[----:B------:R-:W-:-:S03]  /*0590*/  IMAD R26, R26, R15, R12 ;  /* 0x0000000f1a1a7224 */ /* 0x000fc600078e020c */
[----:B------:R-:W3:Y:S04]  /*05a0*/  LDS.128 R12, [R6+0x60] ;  /* 0x00006000060c7984 */ /* 0x000ee80000000c00 */
[----:B------:R-:W4:Y:S01]  /*05b0*/  LDS R24, [R2+0xc80] ;  /* 0x000c800002187984 */ /* 0x000f220000000800 */
[----:B0-----:R-:W-:-:S03]  /*05c0*/  IMAD R8, R8, R23, R26 ;  /* 0x0000001708087224 */ /* 0x001fc600078e021a */
[----:B------:R-:W0:Y:S01]  /*05d0*/  LDS R23, [R2+0xd00] ;  /* 0x000d000002177984 */ /* 0x000e220000000800 */
[----:B------:R-:W-:-:S03]  /*05e0*/  IMAD R8, R22, R9, R8 ;  /* 0x0000000916087224 */ /* 0x000fc600078e0208 */
[----:B------:R-:W5:Y:S01]  /*05f0*/  LDS R22, [R2+0xd80] ;  /* 0x000d800002167984 */ /* 0x000f620000000800 */
[----:B-1----:R-:W-:-:S03]  /*0600*/  IMAD R8, R21, R10, R8 ;  /* 0x0000000a15087224 */ /* 0x002fc600078e0208 */
[----:B------:R-:W-:Y:S01]  /*0610*/  LDS R21, [R2+0xe00] ;  /* 0x000e000002157984 */ /* 0x000fe20000000800 */
[----:B--2---:R-:W-:-:S03]  /*0620*/  IMAD R26, R20, R11, R8 ;  /* 0x0000000b141a7224 */ /* 0x004fc600078e0208 */
[----:B------:R-:W1:Y:S04]  /*0630*/  LDS.128 R8, [R6+0x70] ;  /* 0x0000700006087984 */ /* 0x000e680000000c00 */
[----:B------:R-:W2:Y:S01]  /*0640*/  LDS R20, [R2+0xe80] ;  /* 0x000e800002147984 */ /* 0x000ea20000000800 */
[----:B---3--:R-:W-:-:S03]  /*0650*/  IMAD R26, R12, R25, R26 ;  /* 0x000000190c1a7224 */ /* 0x008fc600078e021a */
[----:B------:R-:W3:Y:S04]  /*0660*/  LDS R25, [R2+0xf00] ;  /* 0x000f000002197984 */ /* 0x000ee80000000800 */
[----:B------:R-:W3:Y:S01]  /*0670*/  LDS R12, [R2+0xf80] ;  /* 0x000f8000020c7984 */ /* 0x000ee20000000800 */
[----:B----4-:R-:W-:-:S04]  /*0680*/  IMAD R13, R24, R13, R26 ;  /* 0x0000000d180d7224 */ /* 0x010fc800078e021a */
[----:B0-----:R-:W-:-:S04]  /*0690*/  IMAD R13, R23, R14, R13 ;  /* 0x0000000e170d7224 */ /* 0x001fc800078e020d */
[----:B-----5:R-:W-:-:S04]  /*06a0*/  IMAD R13, R22, R15, R13 ;  /* 0x0000000f160d7224 */ /* 0x020fc800078e020d */
[----:B-1----:R-:W-:-:S04]  /*06b0*/  IMAD R8, R8, R21, R13 ;  /* 0x0000001508087224 */ /* 0x002fc800078e020d */
[----:B--2---:R-:W-:-:S04]  /*06c0*/  IMAD R8, R20, R9, R8 ;  /* 0x0000000914087224 */ /* 0x004fc800078e0208 */
[----:B---3--:R-:W-:-:S04]  /*06d0*/  IMAD R8, R25, R10, R8 ;  /* 0x0000000a19087224 */ /* 0x008fc800078e0208 */
[----:B------:R-:W-:Y:S01]  /*06e0*/  IMAD R23, R12, R11, R8 ;  /* 0x0000000b0c177224 */ /* 0x000fe200078e0208 */
[----:B------:R-:W-:Y:S06]  /*06f0*/  BAR.SYNC.DEFER_BLOCKING 0x0 ;  /* 0x0000000000007b1d */ /* 0x000fec0000010000 */
[----:B------:R-:W-:Y:S05]  /*0700*/  BRA.U UP0, `(.L_x_0) ;  /* 0xfffffff900b07547 */ /* 0x000fea000b83ffff */
[----:B------:R-:W0:Y:S01]  /*0710*/  LDC.64 R2, c[0x0][0x390] ;  /* 0x0000e400ff027b82 */ /* 0x000e220000000a00 */
[----:B------:R-:W-:-:S05]  /*0720*/  IADD3 R7, PT, PT, R7, UR5, RZ ;  /* 0x0000000507077c10 */ /* 0x000fca000fffe0ff */
[----:B0-----:R-:W-:-:S05]  /*0730*/  IMAD.WIDE R2, R7, 0x4, R2 ;  /* 0x0000000407027825 */ /* 0x001fca00078e0202 */
[----:B------:R-:W-:Y:S01]  /*0740*/  STG.E desc[UR8][R2.64], R23 ;  /* 0x0000001702007986 */ /* 0x000fe2000c101908 */
[----:B------:R-:W-:Y:S05]  /*0750*/  EXIT ;  /* 0x000000000000794d */ /* 0x000fea0003800000 */
.L_x_1:
[----:B------:R-:W-:-:S00]  /*0760*/  BRA `(.L_x_1) ;  /* 0xfffffffc00fc7947 */ /* 0x000fc0000383ffff */
[----:B------:R-:W-:-:S00]  /*0770*/  NOP ;  /* 0x0000000000007918 */ /* 0x000fc00000000000 */
        /* <DEDUP_REMOVED lines=8> */
.L_x_2:


//--------------------- .nv.shared._Z11matrix_multPiS_S_ --------------------------
	.section	.nv.shared._Z11matrix_multPiS_S_,"aw",@nobits
	.sectionflags	@""
	.align	4
.nv.shared._Z11matrix_multPiS_S_:
	.zero		9216


//--------------------- .nv.shared.reserved.0     --------------------------
	.section	.nv.shared.reserved.0,"aw",@nobits
	.weak		__nv_reservedSMEM_offset_0_alias
	.size		__nv_reservedSMEM_offset_0_alias, 0, 64
	.other		__nv_reservedSMEM_offset_0_alias,@"STO_CUDA_RESERVED_SHARED STV_DEFAULT"
__nv_reservedSMEM_offset_0_alias:
	.zero		0
	.zero		64


//--------------------- .nv.constant0._Z11matrix_multPiS_S_ --------------------------
	.section	.nv.constant0._Z11matrix_multPiS_S_,"a",@progbits
	.sectionflags	@""
	.align	4
.nv.constant0._Z11matrix_multPiS_S_:
	.zero		920


//--------------------- SYMBOLS --------------------------

	.type		.nv.reservedSmem.offset0,@object
	.size		.nv.reservedSmem.offset0,0x4
	.type		.nv.reservedSmem.cap,@object
	.size		.nv.reservedSmem.cap,0x4
